//
// Generated by NVIDIA NVVM Compiler
//
// Compiler Build ID: CL-36424714
// Cuda compilation tools, release 13.0, V13.0.88
// Based on NVVM 20.0.0
//

.version 9.0
.target sm_100
.address_size 64

	// .globl	_Z21matrix_multiplicationPKfS0_Pfiii
// _ZZ21matrix_multiplicationPKfS0_PfiiiE2As has been demoted
// _ZZ21matrix_multiplicationPKfS0_PfiiiE2Bs has been demoted

.visible .entry _Z21matrix_multiplicationPKfS0_Pfiii(
	.param .u64 .ptr .align 1 _Z21matrix_multiplicationPKfS0_Pfiii_param_0,
	.param .u64 .ptr .align 1 _Z21matrix_multiplicationPKfS0_Pfiii_param_1,
	.param .u64 .ptr .align 1 _Z21matrix_multiplicationPKfS0_Pfiii_param_2,
	.param .u32 _Z21matrix_multiplicationPKfS0_Pfiii_param_3,
	.param .u32 _Z21matrix_multiplicationPKfS0_Pfiii_param_4,
	.param .u32 _Z21matrix_multiplicationPKfS0_Pfiii_param_5
)
{
	.reg .pred 	%p<4>;
	.reg .b16 	%rs<3>;
	.reg .b32 	%r<88>;
	.reg .b32 	%f<479>;
	.reg .b64 	%rd<26>;
	// demoted variable
	.shared .align 4 .b8 _ZZ21matrix_multiplicationPKfS0_PfiiiE2As[2048];
	// demoted variable
	.shared .align 4 .b8 _ZZ21matrix_multiplicationPKfS0_PfiiiE2Bs[4096];
	ld.param.u32 	%r12, [_Z21matrix_multiplicationPKfS0_Pfiii_param_4];
	mov.u32 	%r14, %ctaid.y;
	mov.u32 	%r1, %tid.y;
	mov.u32 	%r2, %tid.x;
	shl.b32 	%r3, %r14, 6;
	setp.lt.s32 	%p1, %r12, 1;
	mov.f32 	%f351, 0f00000000;
	mov.f32 	%f352, %f351;
	mov.f32 	%f353, %f351;
	mov.f32 	%f354, %f351;
	mov.f32 	%f355, %f351;
	mov.f32 	%f356, %f351;
	mov.f32 	%f357, %f351;
	mov.f32 	%f358, %f351;
	mov.f32 	%f359, %f351;
	mov.f32 	%f360, %f351;
	mov.f32 	%f361, %f351;
	mov.f32 	%f362, %f351;
	mov.f32 	%f363, %f351;
	mov.f32 	%f364, %f351;
	mov.f32 	%f365, %f351;
	mov.f32 	%f366, %f351;
	mov.f32 	%f367, %f351;
	mov.f32 	%f368, %f351;
	mov.f32 	%f369, %f351;
	mov.f32 	%f370, %f351;
	mov.f32 	%f371, %f351;
	mov.f32 	%f372, %f351;
	mov.f32 	%f373, %f351;
	mov.f32 	%f374, %f351;
	mov.f32 	%f375, %f351;
	mov.f32 	%f376, %f351;
	mov.f32 	%f377, %f351;
	mov.f32 	%f378, %f351;
	mov.f32 	%f379, %f351;
	mov.f32 	%f380, %f351;
	mov.f32 	%f381, %f351;
	mov.f32 	%f382, %f351;
	mov.f32 	%f383, %f351;
	mov.f32 	%f384, %f351;
	mov.f32 	%f385, %f351;
	mov.f32 	%f386, %f351;
	mov.f32 	%f387, %f351;
	mov.f32 	%f388, %f351;
	mov.f32 	%f389, %f351;
	mov.f32 	%f390, %f351;
	mov.f32 	%f391, %f351;
	mov.f32 	%f392, %f351;
	mov.f32 	%f393, %f351;
	mov.f32 	%f394, %f351;
	mov.f32 	%f395, %f351;
	mov.f32 	%f396, %f351;
	mov.f32 	%f397, %f351;
	mov.f32 	%f398, %f351;
	mov.f32 	%f399, %f351;
	mov.f32 	%f400, %f351;
	mov.f32 	%f401, %f351;
	mov.f32 	%f402, %f351;
	mov.f32 	%f403, %f351;
	mov.f32 	%f404, %f351;
	mov.f32 	%f405, %f351;
	mov.f32 	%f406, %f351;
	mov.f32 	%f407, %f351;
	mov.f32 	%f408, %f351;
	mov.f32 	%f409, %f351;
	mov.f32 	%f410, %f351;
	mov.f32 	%f411, %f351;
	mov.f32 	%f412, %f351;
	mov.f32 	%f413, %f351;
	mov.f32 	%f414, %f351;
	@%p1 bra 	$L__BB0_5;
	ld.param.u32 	%r81, [_Z21matrix_multiplicationPKfS0_Pfiii_param_4];
	mov.u32 	%r16, %ntid.x;
	mad.lo.s32 	%r17, %r1, %r16, %r2;
	shr.u32 	%r18, %r17, 1;
	shl.b32 	%r19, %r17, 2;
	and.b32  	%r20, %r19, 4;
	add.s32 	%r21, %r3, %r18;
	mad.lo.s32 	%r4, %r81, %r21, %r20;
	mov.b32 	%r85, 0;
	mov.f32 	%f351, 0f00000000;
	shl.b32 	%r24, %r2, 5;
	mov.u32 	%r25, _ZZ21matrix_multiplicationPKfS0_PfiiiE2Bs;
	add.s32 	%r26, %r24, %r25;
	add.s32 	%r6, %r26, 16;
$L__BB0_2:
	ld.param.u32 	%r83, [_Z21matrix_multiplicationPKfS0_Pfiii_param_5];
	ld.param.u64 	%rd24, [_Z21matrix_multiplicationPKfS0_Pfiii_param_1];
	ld.param.u64 	%rd23, [_Z21matrix_multiplicationPKfS0_Pfiii_param_0];
	add.s32 	%r27, %r4, %r85;
	cvta.to.global.u64 	%rd4, %rd23;
	mul.wide.s32 	%rd5, %r27, 4;
	add.s64 	%rd6, %rd4, %rd5;
	ld.global.v4.f32 	{%f259, %f260, %f261, %f262}, [%rd6];
	mov.u32 	%r28, %tid.y;
	mov.u32 	%r29, %ntid.x;
	mad.lo.s32 	%r30, %r28, %r29, %r2;
	shl.b32 	%r31, %r30, 8;
	and.b32  	%r32, %r31, 256;
	shr.u32 	%r33, %r30, 1;
	add.s32 	%r34, %r32, %r33;
	shl.b32 	%r35, %r34, 2;
	mov.u32 	%r36, _ZZ21matrix_multiplicationPKfS0_PfiiiE2As;
	add.s32 	%r37, %r36, %r35;
	st.shared.f32 	[%r37], %f259;
	st.shared.f32 	[%r37+256], %f260;
	st.shared.f32 	[%r37+512], %f261;
	st.shared.f32 	[%r37+768], %f262;
	shr.u32 	%r38, %r30, 4;
	add.s32 	%r39, %r38, %r85;
	shl.b32 	%r40, %r30, 3;
	and.b32  	%r41, %r40, 120;
	mov.u32 	%r42, %ctaid.x;
	shl.b32 	%r43, %r42, 7;
	or.b32  	%r44, %r41, %r43;
	mad.lo.s32 	%r45, %r39, %r83, %r44;
	cvta.to.global.u64 	%rd7, %rd24;
	mul.wide.s32 	%rd8, %r45, 4;
	add.s64 	%rd9, %rd7, %rd8;
	ld.global.v4.f32 	{%f263, %f264, %f265, %f266}, [%rd9];
	shl.b32 	%r46, %r30, 5;
	and.b32  	%r47, %r46, 134217696;
	add.s32 	%r48, %r25, %r47;
	st.shared.f32 	[%r48], %f263;
	st.shared.f32 	[%r48+4], %f264;
	st.shared.f32 	[%r48+8], %f265;
	st.shared.f32 	[%r48+12], %f266;
	shr.u32 	%r49, %r40, 7;
	add.s32 	%r50, %r49, %r85;
	mad.lo.s32 	%r51, %r50, %r83, %r44;
	add.s32 	%r52, %r51, 4;
	mul.wide.s32 	%rd10, %r52, 4;
	add.s64 	%rd11, %rd7, %rd10;
	ld.global.v4.f32 	{%f267, %f268, %f269, %f270}, [%rd11];
	or.b32  	%r53, %r46, 16;
	and.b32  	%r54, %r53, 134217712;
	add.s32 	%r55, %r25, %r54;
	st.shared.f32 	[%r55], %f267;
	st.shared.f32 	[%r55+4], %f268;
	st.shared.f32 	[%r55+8], %f269;
	st.shared.f32 	[%r55+12], %f270;
	bar.sync 	0;
	mov.b32 	%r87, 16;
	mov.u32 	%r86, %r6;
$L__BB0_3:
	mov.u32 	%r56, %tid.y;
	shl.b32 	%r57, %r56, 5;
	and.b32  	%r58, %r57, 32640;
	cvt.u16.u32 	%rs1, %r56;
	and.b16  	%rs2, %rs1, 3;
	mul.wide.u16 	%r59, %rs2, 32;
	or.b32  	%r60, %r58, %r59;
	mov.u32 	%r61, _ZZ21matrix_multiplicationPKfS0_PfiiiE2As;
	add.s32 	%r62, %r61, %r60;
	add.s32 	%r63, %r62, %r87;
	ld.shared.f32 	%f271, [%r63+-16];
	ld.shared.f32 	%f272, [%r63+-12];
	ld.shared.f32 	%f273, [%r63+-8];
	ld.shared.f32 	%f274, [%r63+-4];
	ld.shared.f32 	%f275, [%r63];
	ld.shared.f32 	%f276, [%r63+4];
	ld.shared.f32 	%f277, [%r63+8];
	ld.shared.f32 	%f278, [%r63+12];
	ld.shared.f32 	%f279, [%r86+-16];
	ld.shared.f32 	%f280, [%r86+-12];
	ld.shared.f32 	%f281, [%r86+-8];
	ld.shared.f32 	%f282, [%r86+-4];
	fma.rn.f32 	%f402, %f271, %f279, %f402;
	fma.rn.f32 	%f401, %f271, %f280, %f401;
	fma.rn.f32 	%f400, %f271, %f281, %f400;
	fma.rn.f32 	%f399, %f271, %f282, %f399;
	fma.rn.f32 	%f394, %f272, %f279, %f394;
	fma.rn.f32 	%f393, %f272, %f280, %f393;
	fma.rn.f32 	%f392, %f272, %f281, %f392;
	fma.rn.f32 	%f391, %f272, %f282, %f391;
	fma.rn.f32 	%f386, %f273, %f279, %f386;
	fma.rn.f32 	%f385, %f273, %f280, %f385;
	fma.rn.f32 	%f384, %f273, %f281, %f384;
	fma.rn.f32 	%f383, %f273, %f282, %f383;
	fma.rn.f32 	%f378, %f274, %f279, %f378;
	fma.rn.f32 	%f377, %f274, %f280, %f377;
	fma.rn.f32 	%f376, %f274, %f281, %f376;
	fma.rn.f32 	%f375, %f274, %f282, %f375;
	fma.rn.f32 	%f370, %f275, %f279, %f370;
	fma.rn.f32 	%f369, %f275, %f280, %f369;
	fma.rn.f32 	%f368, %f275, %f281, %f368;
	fma.rn.f32 	%f367, %f275, %f282, %f367;
	fma.rn.f32 	%f362, %f276, %f279, %f362;
	fma.rn.f32 	%f361, %f276, %f280, %f361;
	fma.rn.f32 	%f360, %f276, %f281, %f360;
	fma.rn.f32 	%f359, %f276, %f282, %f359;
	fma.rn.f32 	%f354, %f277, %f279, %f354;
	fma.rn.f32 	%f353, %f277, %f280, %f353;
	fma.rn.f32 	%f352, %f277, %f281, %f352;
	fma.rn.f32 	%f351, %f277, %f282, %f351;
	fma.rn.f32 	%f407, %f278, %f279, %f407;
	fma.rn.f32 	%f408, %f278, %f280, %f408;
	fma.rn.f32 	%f409, %f278, %f281, %f409;
	fma.rn.f32 	%f410, %f278, %f282, %f410;
	ld.shared.f32 	%f283, [%r86];
	ld.shared.f32 	%f284, [%r86+4];
	ld.shared.f32 	%f285, [%r86+8];
	ld.shared.f32 	%f286, [%r86+12];
	fma.rn.f32 	%f398, %f271, %f283, %f398;
	fma.rn.f32 	%f397, %f271, %f284, %f397;
	fma.rn.f32 	%f396, %f271, %f285, %f396;
	fma.rn.f32 	%f395, %f271, %f286, %f395;
	fma.rn.f32 	%f390, %f272, %f283, %f390;
	fma.rn.f32 	%f389, %f272, %f284, %f389;
	fma.rn.f32 	%f388, %f272, %f285, %f388;
	fma.rn.f32 	%f387, %f272, %f286, %f387;
	fma.rn.f32 	%f382, %f273, %f283, %f382;
	fma.rn.f32 	%f381, %f273, %f284, %f381;
	fma.rn.f32 	%f380, %f273, %f285, %f380;
	fma.rn.f32 	%f379, %f273, %f286, %f379;
	fma.rn.f32 	%f374, %f274, %f283, %f374;
	fma.rn.f32 	%f373, %f274, %f284, %f373;
	fma.rn.f32 	%f372, %f274, %f285, %f372;
	fma.rn.f32 	%f371, %f274, %f286, %f371;
	fma.rn.f32 	%f366, %f275, %f283, %f366;
	fma.rn.f32 	%f365, %f275, %f284, %f365;
	fma.rn.f32 	%f364, %f275, %f285, %f364;
	fma.rn.f32 	%f363, %f275, %f286, %f363;
	fma.rn.f32 	%f358, %f276, %f283, %f358;
	fma.rn.f32 	%f357, %f276, %f284, %f357;
	fma.rn.f32 	%f356, %f276, %f285, %f356;
	fma.rn.f32 	%f355, %f276, %f286, %f355;
	fma.rn.f32 	%f403, %f277, %f283, %f403;
	fma.rn.f32 	%f404, %f277, %f284, %f404;
	fma.rn.f32 	%f405, %f277, %f285, %f405;
	fma.rn.f32 	%f406, %f277, %f286, %f406;
	fma.rn.f32 	%f411, %f278, %f283, %f411;
	fma.rn.f32 	%f412, %f278, %f284, %f412;
	fma.rn.f32 	%f413, %f278, %f285, %f413;
	fma.rn.f32 	%f414, %f278, %f286, %f414;
	add.s32 	%r87, %r87, 256;
	add.s32 	%r86, %r86, 512;
	setp.ne.s32 	%p2, %r87, 2064;
	@%p2 bra 	$L__BB0_3;
	ld.param.u32 	%r82, [_Z21matrix_multiplicationPKfS0_Pfiii_param_4];
	bar.sync 	0;
	add.s32 	%r85, %r85, 8;
	setp.lt.s32 	%p3, %r85, %r82;
	@%p3 bra 	$L__BB0_2;
$L__BB0_5:
	ld.param.u32 	%r84, [_Z21matrix_multiplicationPKfS0_Pfiii_param_5];
	ld.param.u64 	%rd25, [_Z21matrix_multiplicationPKfS0_Pfiii_param_2];
	mov.u32 	%r64, %tid.y;
	shl.b32 	%r65, %r64, 3;
	cvta.to.global.u64 	%rd12, %rd25;
	mov.u32 	%r66, %tid.x;
	shl.b32 	%r67, %r66, 3;
	and.b32  	%r68, %r67, 56;
	and.b32  	%r69, %r67, 8128;
	mov.u32 	%r70, %ctaid.x;
	shl.b32 	%r71, %r70, 7;
	add.s32 	%r72, %r69, %r71;
	or.b32  	%r73, %r72, %r68;
	and.b32  	%r74, %r65, 24;
	and.b32  	%r75, %r65, 8160;
	mov.u32 	%r76, %ctaid.y;
	shl.b32 	%r77, %r76, 6;
	add.s32 	%r78, %r75, %r77;
	or.b32  	%r79, %r78, %r74;
	mad.lo.s32 	%r80, %r79, %r84, %r73;
	mul.wide.s32 	%rd13, %r80, 4;
	add.s64 	%rd14, %rd12, %rd13;
	st.global.f32 	[%rd14], %f402;
	st.global.f32 	[%rd14+4], %f401;
	st.global.f32 	[%rd14+8], %f400;
	st.global.f32 	[%rd14+12], %f399;
	st.global.f32 	[%rd14+16], %f398;
	st.global.f32 	[%rd14+20], %f397;
	st.global.f32 	[%rd14+24], %f396;
	st.global.f32 	[%rd14+28], %f395;
	mul.wide.s32 	%rd15, %r84, 4;
	add.s64 	%rd16, %rd14, %rd15;
	st.global.f32 	[%rd16], %f394;
	st.global.f32 	[%rd16+4], %f393;
	st.global.f32 	[%rd16+8], %f392;
	st.global.f32 	[%rd16+12], %f391;
	st.global.f32 	[%rd16+16], %f390;
	st.global.f32 	[%rd16+20], %f389;
	st.global.f32 	[%rd16+24], %f388;
	st.global.f32 	[%rd16+28], %f387;
	add.s64 	%rd17, %rd16, %rd15;
	st.global.f32 	[%rd17], %f386;
	st.global.f32 	[%rd17+4], %f385;
	st.global.f32 	[%rd17+8], %f384;
	st.global.f32 	[%rd17+12], %f383;
	st.global.f32 	[%rd17+16], %f382;
	st.global.f32 	[%rd17+20], %f381;
	st.global.f32 	[%rd17+24], %f380;
	st.global.f32 	[%rd17+28], %f379;
	add.s64 	%rd18, %rd17, %rd15;
	st.global.f32 	[%rd18], %f378;
	st.global.f32 	[%rd18+4], %f377;
	st.global.f32 	[%rd18+8], %f376;
	st.global.f32 	[%rd18+12], %f375;
	st.global.f32 	[%rd18+16], %f374;
	st.global.f32 	[%rd18+20], %f373;
	st.global.f32 	[%rd18+24], %f372;
	st.global.f32 	[%rd18+28], %f371;
	add.s64 	%rd19, %rd18, %rd15;
	st.global.f32 	[%rd19], %f370;
	st.global.f32 	[%rd19+4], %f369;
	st.global.f32 	[%rd19+8], %f368;
	st.global.f32 	[%rd19+12], %f367;
	st.global.f32 	[%rd19+16], %f366;
	st.global.f32 	[%rd19+20], %f365;
	st.global.f32 	[%rd19+24], %f364;
	st.global.f32 	[%rd19+28], %f363;
	add.s64 	%rd20, %rd19, %rd15;
	st.global.f32 	[%rd20], %f362;
	st.global.f32 	[%rd20+4], %f361;
	st.global.f32 	[%rd20+8], %f360;
	st.global.f32 	[%rd20+12], %f359;
	st.global.f32 	[%rd20+16], %f358;
	st.global.f32 	[%rd20+20], %f357;
	st.global.f32 	[%rd20+24], %f356;
	st.global.f32 	[%rd20+28], %f355;
	add.s64 	%rd21, %rd20, %rd15;
	st.global.f32 	[%rd21], %f354;
	st.global.f32 	[%rd21+4], %f353;
	st.global.f32 	[%rd21+8], %f352;
	st.global.f32 	[%rd21+12], %f351;
	st.global.f32 	[%rd21+16], %f403;
	st.global.f32 	[%rd21+20], %f404;
	st.global.f32 	[%rd21+24], %f405;
	st.global.f32 	[%rd21+28], %f406;
	add.s64 	%rd22, %rd21, %rd15;
	st.global.f32 	[%rd22], %f407;
	st.global.f32 	[%rd22+4], %f408;
	st.global.f32 	[%rd22+8], %f409;
	st.global.f32 	[%rd22+12], %f410;
	st.global.f32 	[%rd22+16], %f411;
	st.global.f32 	[%rd22+20], %f412;
	st.global.f32 	[%rd22+24], %f413;
	st.global.f32 	[%rd22+28], %f414;
	st.global.f32 	[%rd14+32], %f394;
	st.global.f32 	[%rd14+36], %f393;
	st.global.f32 	[%rd14+40], %f392;
	st.global.f32 	[%rd14+44], %f391;
	st.global.f32 	[%rd14+48], %f390;
	st.global.f32 	[%rd14+52], %f389;
	st.global.f32 	[%rd14+56], %f388;
	st.global.f32 	[%rd14+60], %f387;
	st.global.f32 	[%rd16+32], %f386;
	st.global.f32 	[%rd16+36], %f385;
	st.global.f32 	[%rd16+40], %f384;
	st.global.f32 	[%rd16+44], %f383;
	st.global.f32 	[%rd16+48], %f382;
	st.global.f32 	[%rd16+52], %f381;
	st.global.f32 	[%rd16+56], %f380;
	st.global.f32 	[%rd16+60], %f379;
	st.global.f32 	[%rd17+32], %f378;
	st.global.f32 	[%rd17+36], %f377;
	st.global.f32 	[%rd17+40], %f376;
	st.global.f32 	[%rd17+44], %f375;
	st.global.f32 	[%rd17+48], %f374;
	st.global.f32 	[%rd17+52], %f373;
	st.global.f32 	[%rd17+56], %f372;
	st.global.f32 	[%rd17+60], %f371;
	st.global.f32 	[%rd18+32], %f370;
	st.global.f32 	[%rd18+36], %f369;
	st.global.f32 	[%rd18+40], %f368;
	st.global.f32 	[%rd18+44], %f367;
	st.global.f32 	[%rd18+48], %f366;
	st.global.f32 	[%rd18+52], %f365;
	st.global.f32 	[%rd18+56], %f364;
	st.global.f32 	[%rd18+60], %f363;
	st.global.f32 	[%rd19+32], %f362;
	st.global.f32 	[%rd19+36], %f361;
	st.global.f32 	[%rd19+40], %f360;
	st.global.f32 	[%rd19+44], %f359;
	st.global.f32 	[%rd19+48], %f358;
	st.global.f32 	[%rd19+52], %f357;
	st.global.f32 	[%rd19+56], %f356;
	st.global.f32 	[%rd19+60], %f355;
	st.global.f32 	[%rd20+32], %f354;
	st.global.f32 	[%rd20+36], %f353;
	st.global.f32 	[%rd20+40], %f352;
	st.global.f32 	[%rd20+44], %f351;
	st.global.f32 	[%rd20+48], %f403;
	st.global.f32 	[%rd20+52], %f404;
	st.global.f32 	[%rd20+56], %f405;
	st.global.f32 	[%rd20+60], %f406;
	st.global.f32 	[%rd21+32], %f407;
	st.global.f32 	[%rd21+36], %f408;
	st.global.f32 	[%rd21+40], %f409;
	st.global.f32 	[%rd21+44], %f410;
	st.global.f32 	[%rd21+48], %f411;
	st.global.f32 	[%rd21+52], %f412;
	st.global.f32 	[%rd21+56], %f413;
	st.global.f32 	[%rd21+60], %f414;
	ret;

}


// ===== COMPILED SASS (sm_100) =====

	.target	sm_100

	.elftype	@"ET_EXEC"


//--------------------- .note.nv.tkinfo           --------------------------
	.section	.note.nv.tkinfo,"",@"SHT_NOTE"
	.sectionflags	@"SHF_NOTE_NV_TKINFO"
	.tkinfo
        /*0018*/ 	.word	0x00000002
        /*0030*/ 	.string	""
        /*0030*/ 	.string	"ptxas"
        /*0030*/ 	.string	"Cuda compilation tools, release 13.0, V13.0.88"
        /*0030*/ 	.string	"Build cuda_13.0.r13.0/compiler.36424714_0"
        /*0030*/ 	.string	"-arch sm_100 -m 64 "



//--------------------- .note.nv.cuinfo           --------------------------
	.section	.note.nv.cuinfo,"",@"SHT_NOTE"
	.sectionflags	@"SHF_NOTE_NV_CUINFO"
        /*0018*/ 	.short	0x0002
        /*001a*/ 	.short	0x0064
        /*001c*/ 	.short	0x0082
	.zero		2


//--------------------- .nv.info                  --------------------------
	.section	.nv.info,"",@"SHT_CUDA_INFO"
	.align	4


	//----- nvinfo : EIATTR_REGCOUNT
	.align		4
        /*0000*/ 	.byte	0x04, 0x2f
        /*0002*/ 	.short	(.L_1 - .L_0)
	.align		4
.L_0:
        /*0004*/ 	.word	index@(_Z21matrix_multiplicationPKfS0_Pfiii)
        /*0008*/ 	.word	0x0000005c


	//----- nvinfo : EIATTR_FRAME_SIZE
	.align		4
.L_1:
        /*000c*/ 	.byte	0x04, 0x11
        /*000e*/ 	.short	(.L_3 - .L_2)
	.align		4
.L_2:
        /*0010*/ 	.word	index@(_Z21matrix_multiplicationPKfS0_Pfiii)
        /*0014*/ 	.word	0x00000000


	//----- nvinfo : EIATTR_MIN_STACK_SIZE
	.align		4
.L_3:
        /*0018*/ 	.byte	0x04, 0x12
        /*001a*/ 	.short	(.L_5 - .L_4)
	.align		4
.L_4:
        /*001c*/ 	.word	index@(_Z21matrix_multiplicationPKfS0_Pfiii)
        /*0020*/ 	.word	0x00000000
.L_5:


//--------------------- .nv.compat                --------------------------
	.section	.nv.compat,"",@"SHT_CUDA_COMPAT_INFO"
	.align	4
        /*0000*/ 	.byte	0x02, 0x09, 0x00, 0x00, 0x02, 0x02, 0x01, 0x00, 0x02, 0x05, 0x05, 0x00, 0x03, 0x07, 0x01, 0x01
        /*0010*/ 	.byte	0x02, 0x03, 0x00, 0x00, 0x02, 0x06, 0x01, 0x00, 0x04, 0x0b, 0x08, 0x00, 0x09, 0x00, 0x00, 0x00
        /*0020*/ 	.byte	0x00, 0x00, 0x00, 0x00


//--------------------- .nv.info._Z21matrix_multiplicationPKfS0_Pfiii --------------------------
	.section	.nv.info._Z21matrix_multiplicationPKfS0_Pfiii,"",@"SHT_CUDA_INFO"
	.sectionflags	@""
	.align	4


	//----- nvinfo : EIATTR_CUDA_API_VERSION
	.align		4
        /*0000*/ 	.byte	0x04, 0x37
        /*0002*/ 	.short	(.L_7 - .L_6)
.L_6:
        /*0004*/ 	.word	0x00000082


	//----- nvinfo : EIATTR_KPARAM_INFO
	.align		4
.L_7:
        /*0008*/ 	.byte	0x04, 0x17
        /*000a*/ 	.short	(.L_9 - .L_8)
.L_8:
        /*000c*/ 	.word	0x00000000
        /*0010*/ 	.short	0x0005
        /*0012*/ 	.short	0x0020
        /*0014*/ 	.byte	0x00, 0xf0, 0x11, 0x00


	//----- nvinfo : EIATTR_KPARAM_INFO
	.align		4
.L_9:
        /*0018*/ 	.byte	0x04, 0x17
        /*001a*/ 	.short	(.L_11 - .L_10)
.L_10:
        /*001c*/ 	.word	0x00000000
        /*0020*/ 	.short	0x0004
        /*0022*/ 	.short	0x001c
        /*0024*/ 	.byte	0x00, 0xf0, 0x11, 0x00


	//----- nvinfo : EIATTR_KPARAM_INFO
	.align		4
.L_11:
        /*0028*/ 	.byte	0x04, 0x17
        /*002a*/ 	.short	(.L_13 - .L_12)
.L_12:
        /*002c*/ 	.word	0x00000000
        /*0030*/ 	.short	0x0003
        /*0032*/ 	.short	0x0018
        /*0034*/ 	.byte	0x00, 0xf0, 0x11, 0x00


	//----- nvinfo : EIATTR_KPARAM_INFO
	.align		4
.L_13:
        /*0038*/ 	.byte	0x04, 0x17
        /*003a*/ 	.short	(.L_15 - .L_14)
.L_14:
        /*003c*/ 	.word	0x00000000
        /*0040*/ 	.short	0x0002
        /*0042*/ 	.short	0x0010
        /*0044*/ 	.byte	0x00, 0xf5, 0x21, 0x00


	//----- nvinfo : EIATTR_KPARAM_INFO
	.align		4
.L_15:
        /*0048*/ 	.byte	0x04, 0x17
        /*004a*/ 	.short	(.L_17 - .L_16)
.L_16:
        /*004c*/ 	.word	0x00000000
        /*0050*/ 	.short	0x0001
        /*0052*/ 	.short	0x0008
        /*0054*/ 	.byte	0x00, 0xf5, 0x21, 0x00


	//----- nvinfo : EIATTR_KPARAM_INFO
	.align		4
.L_17:
        /*0058*/ 	.byte	0x04, 0x17
        /*005a*/ 	.short	(.L_19 - .L_18)
.L_18:
        /*005c*/ 	.word	0x00000000
        /*0060*/ 	.short	0x0000
        /*0062*/ 	.short	0x0000
        /*0064*/ 	.byte	0x00, 0xf5, 0x21, 0x00


	//----- nvinfo : EIATTR_SPARSE_MMA_MASK
	.align		4
.L_19:
        /*0068*/ 	.byte	0x03, 0x50
        /*006a*/ 	.short	0x0000


	//----- nvinfo : EIATTR_MAXREG_COUNT
	.align		4
        /*006c*/ 	.byte	0x03, 0x1b
        /*006e*/ 	.short	0x00ff


	//----- nvinfo : EIATTR_NUM_BARRIERS
	.align		4
        /*0070*/ 	.byte	0x02, 0x4c
        /*0072*/ 	.byte	0x01
	.zero		1


	//----- nvinfo : EIATTR_MERCURY_ISA_VERSION
	.align		4
        /*0074*/ 	.byte	0x03, 0x5f
        /*0076*/ 	.short	0x0101


	//----- nvinfo : EIATTR_VRC_CTA_INIT_COUNT
	.align		4
        /*0078*/ 	.byte	0x02, 0x4a
	.zero		1
	.zero		1


	//----- nvinfo : EIATTR_EXIT_INSTR_OFFSETS
	.align		4
        /*007c*/ 	.byte	0x04, 0x1c
        /*007e*/ 	.short	(.L_21 - .L_20)


	//   ....[0]....
.L_20:
        /*0080*/ 	.word	0x00001460


	//----- nvinfo : EIATTR_CBANK_PARAM_SIZE
	.align		4
.L_21:
        /*0084*/ 	.byte	0x03, 0x19
        /*0086*/ 	.short	0x0024


	//----- nvinfo : EIATTR_PARAM_CBANK
	.align		4
        /*0088*/ 	.byte	0x04, 0x0a
        /*008a*/ 	.short	(.L_23 - .L_22)
	.align		4
.L_22:
        /*008c*/ 	.word	index@(.nv.constant0._Z21matrix_multiplicationPKfS0_Pfiii)
        /*0090*/ 	.short	0x0380
        /*0092*/ 	.short	0x0024


	//----- nvinfo : EIATTR_SW_WAR
	.align		4
.L_23:
        /*0094*/ 	.byte	0x04, 0x36
        /*0096*/ 	.short	(.L_25 - .L_24)
.L_24:
        /*0098*/ 	.word	0x00000008
.L_25:


//--------------------- .nv.callgraph             --------------------------
	.section	.nv.callgraph,"",@"SHT_CUDA_CALLGRAPH"
	.align	4
	.sectionentsize	8
	.align		4
        /*0000*/ 	.word	0x00000000
	.align		4
        /*0004*/ 	.word	0xffffffff
	.align		4
        /*0008*/ 	.word	0x00000000
	.align		4
        /*000c*/ 	.word	0xfffffffe
	.align		4
        /*0010*/ 	.word	0x00000000
	.align		4
        /*0014*/ 	.word	0xfffffffd
	.align		4
        /*0018*/ 	.word	0x00000000
	.align		4
        /*001c*/ 	.word	0xfffffffc


//--------------------- .text._Z21matrix_multiplicationPKfS0_Pfiii --------------------------
	.section	.text._Z21matrix_multiplicationPKfS0_Pfiii,"ax",@progbits
	.align	128
        .global         _Z21matrix_multiplicationPKfS0_Pfiii
        .type           _Z21matrix_multiplicationPKfS0_Pfiii,@function
        .size           _Z21matrix_multiplicationPKfS0_Pfiii,(.L_x_4 - _Z21matrix_multiplicationPKfS0_Pfiii)
        .other          _Z21matrix_multiplicationPKfS0_Pfiii,@"STO_CUDA_ENTRY STV_DEFAULT"
_Z21matrix_multiplicationPKfS0_Pfiii:
.text._Z21matrix_multiplicationPKfS0_Pfiii:
[----:B------:R-:W-:Y:S01]  /*0000*/  LDC R1, c[0x0][0x37c] ;  /* 0x0000df00ff017b82 */ /* 0x000fe20000000800 */
[----:B------:R-:W0:Y:S01]  /*0010*/  LDCU UR7, c[0x0][0x39c] ;  /* 0x00007380ff0777ac */ /* 0x000e220008000800 */
[----:B------:R-:W1:Y:S01]  /*0020*/  S2R R0, SR_TID.Y ;  /* 0x0000000000007919 */ /* 0x000e620000002200 */
[----:B------:R-:W-:Y:S01]  /*0030*/  HFMA2 R89, -RZ, RZ, 0, 0 ;  /* 0x00000000ff597431 */ /* 0x000fe200000001ff */
[----:B------:R-:W-:Y:S01]  /*0040*/  MOV R87, RZ ;  /* 0x000000ff00577202 */ /* 0x000fe20000000f00 */
[----:B------:R-:W-:Y:S01]  /*0050*/  HFMA2 R85, -RZ, RZ, 0, 0 ;  /* 0x00000000ff557431 */ /* 0x000fe200000001ff */
[----:B------:R-:W-:Y:S01]  /*0060*/  CS2R R2, SRZ ;  /* 0x0000000000027805 */ /* 0x000fe2000001ff00 */
[----:B------:R-:W-:Y:S01]  /*0070*/  HFMA2 R79, -RZ, RZ, 0, 0 ;  /* 0x00000000ff4f7431 */ /* 0x000fe200000001ff */
[----:B------:R-:W-:Y:S02]  /*0080*/  CS2R R4, SRZ ;  /* 0x0000000000047805 */ /* 0x000fe4000001ff00 */
[----:B------:R-:W-:-:S02]  /*0090*/  CS2R R6, SRZ ;  /* 0x0000000000067805 */ /* 0x000fc4000001ff00 */
[----:B------:R-:W-:Y:S02]  /*00a0*/  CS2R R8, SRZ ;  /* 0x0000000000087805 */ /* 0x000fe4000001ff00 */
[----:B------:R-:W-:Y:S02]  /*00b0*/  CS2R R10, SRZ ;  /* 0x00000000000a7805 */ /* 0x000fe4000001ff00 */
[----:B------:R-:W-:Y:S02]  /*00c0*/  CS2R R12, SRZ ;  /* 0x00000000000c7805 */ /* 0x000fe4000001ff00 */
[----:B------:R-:W-:Y:S02]  /*00d0*/  CS2R R14, SRZ ;  /* 0x00000000000e7805 */ /* 0x000fe4000001ff00 */
[----:B------:R-:W-:Y:S02]  /*00e0*/  CS2R R16, SRZ ;  /* 0x0000000000107805 */ /* 0x000fe4000001ff00 */
[----:B------:R-:W-:-:S02]  /*00f0*/  CS2R R18, SRZ ;  /* 0x0000000000127805 */ /* 0x000fc4000001ff00 */
[----:B------:R-:W-:Y:S02]  /*0100*/  CS2R R36, SRZ ;  /* 0x0000000000247805 */ /* 0x000fe4000001ff00 */
[----:B------:R-:W-:Y:S02]  /*0110*/  CS2R R38, SRZ ;  /* 0x0000000000267805 */ /* 0x000fe4000001ff00 */
[----:B------:R-:W-:Y:S01]  /*0120*/  CS2R R40, SRZ ;  /* 0x0000000000287805 */ /* 0x000fe2000001ff00 */
[----:B0-----:R-:W-:Y:S01]  /*0130*/  UISETP.GE.AND UP0, UPT, UR7, 0x1, UPT ;  /* 0x000000010700788c */ /* 0x001fe2000bf06270 */
[----:B------:R-:W-:Y:S02]  /*0140*/  CS2R R42, SRZ ;  /* 0x00000000002a7805 */ /* 0x000fe4000001ff00 */
        /* <DEDUP_REMOVED lines=16> */
[----:B------:R-:W-:Y:S01]  /*0250*/  MOV R77, RZ ;  /* 0x000000ff004d7202 */ /* 0x000fe20000000f00 */
[----:B------:R-:W0:Y:S01]  /*0260*/  LDCU.64 UR8, c[0x0][0x358] ;  /* 0x00006b00ff0877ac */ /* 0x000e220008000a00 */
[----:B------:R-:W-:Y:S01]  /*0270*/  MOV R81, RZ ;  /* 0x000000ff00517202 */ /* 0x000fe20000000f00 */
[----:B-1----:R-:W-:Y:S06]  /*0280*/  BRA.U !UP0, `(.L_x_0) ;  /* 0x0000000908347547 */ /* 0x002fec000b800000 */
[----:B------:R-:W1:Y:S01]  /*0290*/  S2R R83, SR_TID.X ;  /* 0x0000000000537919 */ /* 0x000e620000002100 */
[----:B------:R-:W2:Y:S01]  /*02a0*/  S2UR UR5, SR_CgaCtaId ;  /* 0x00000000000579c3 */ /* 0x000ea20000008800 */
[----:B------:R-:W1:Y:S01]  /*02b0*/  LDCU UR6, c[0x0][0x360] ;  /* 0x00006c00ff0677ac */ /* 0x000e620008000800 */
[----:B------:R-:W-:Y:S01]  /*02c0*/  MOV R89, RZ ;  /* 0x000000ff00597202 */ /* 0x000fe20000000f00 */
[----:B------:R-:W3:Y:S01]  /*02d0*/  S2R R21, SR_CTAID.Y ;  /* 0x0000000000157919 */ /* 0x000ee20000002600 */
[----:B------:R-:W-:Y:S02]  /*02e0*/  UMOV UR4, 0x400 ;  /* 0x0000040000047882 */ /* 0x000fe40000000000 */
[----:B------:R-:W-:-:S04]  /*02f0*/  UIADD3 UR4, UPT, UPT, UR4, 0x800, URZ ;  /* 0x0000080004047890 */ /* 0x000fc8000fffe0ff */
[----:B--2---:R-:W-:-:S03]  /*0300*/  ULEA UR5, UR5, UR4, 0x18 ;  /* 0x0000000405057291 */ /* 0x004fc6000f8ec0ff */
[----:B------:R-:W-:Y:S01]  /*0310*/  UMOV UR4, URZ ;  /* 0x000000ff00047c82 */ /* 0x000fe20008000000 */
[----:B-1----:R-:W-:Y:S02]  /*0320*/  IMAD R0, R0, UR6, R83 ;  /* 0x0000000600007c24 */ /* 0x002fe4000f8e0253 */
[----:B------:R-:W-:-:S03]  /*0330*/  LEA R78, R83, UR5, 0x5 ;  /* 0x00000005534e7c11 */ /* 0x000fc6000f8e28ff */
[----:B------:R-:W-:Y:S02]  /*0340*/  SHF.R.U32.HI R20, RZ, 0x1, R0 ;  /* 0x00000001ff147819 */ /* 0x000fe40000011600 */
[----:B------:R-:W-:Y:S02]  /*0350*/  SHF.L.U32 R0, R0, 0x2, RZ ;  /* 0x0000000200007819 */ /* 0x000fe400000006ff */
[----:B---3--:R-:W-:Y:S02]  /*0360*/  LEA R21, R21, R20, 0x6 ;  /* 0x0000001415157211 */ /* 0x008fe400078e30ff */
[----:B------:R-:W-:Y:S02]  /*0370*/  LOP3.LUT R0, R0, 0x4, RZ, 0xc0, !PT ;  /* 0x0000000400007812 */ /* 0x000fe400078ec0ff */
[----:B------:R-:W-:-:S03]  /*0380*/  IADD3 R78, PT, PT, R78, 0x10, RZ ;  /* 0x000000104e4e7810 */ /* 0x000fc60007ffe0ff */
[----:B------:R-:W-:-:S07]  /*0390*/  IMAD R76, R21, UR7, R0 ;  /* 0x00000007154c7c24 */ /* 0x000fce000f8e0200 */
.L_x_2:
[----:B------:R-:W1:Y:S01]  /*03a0*/  S2R R0, SR_TID.Y ;  /* 0x0000000000007919 */ /* 0x000e620000002200 */
[----:B------:R-:W1:Y:S01]  /*03b0*/  LDCU UR6, c[0x0][0x360] ;  /* 0x00006c00ff0677ac */ /* 0x000e620008000800 */
[----:B------:R-:W2:Y:S01]  /*03c0*/  LDC.64 R20, c[0x0][0x380] ;  /* 0x0000e000ff147b82 */ /* 0x000ea20000000a00 */
[----:B------:R-:W3:Y:S07]  /*03d0*/  S2R R24, SR_CTAID.X ;  /* 0x0000000000187919 */ /* 0x000eee0000002500 */
[----:B------:R-:W4:Y:S01]  /*03e0*/  LDC.64 R28, c[0x0][0x388] ;  /* 0x0000e200ff1c7b82 */ /* 0x000f220000000a00 */
[----:B-1----:R-:W-:Y:S01]  /*03f0*/  IMAD R32, R0, UR6, R83 ;  /* 0x0000000600207c24 */ /* 0x002fe2000f8e0253 */
[----:B------:R-:W1:Y:S04]  /*0400*/  LDCU UR6, c[0x0][0x3a0] ;  /* 0x00007400ff0677ac */ /* 0x000e680008000800 */
[----:B------:R-:W-:-:S04]  /*0410*/  SHF.L.U32 R22, R32, 0x3, RZ ;  /* 0x0000000320167819 */ /* 0x000fc800000006ff */
[----:B------:R-:W-:-:S04]  /*0420*/  LOP3.LUT R23, R22, 0x78, RZ, 0xc0, !PT ;  /* 0x0000007816177812 */ /* 0x000fc800078ec0ff */
[----:B---3--:R-:W-:Y:S02]  /*0430*/  LEA R25, R24, R23, 0x7 ;  /* 0x0000001718197211 */ /* 0x008fe400078e38ff */
[----:B------:R-:W-:Y:S02]  /*0440*/  LEA.HI R24, R22, UR4, RZ, 0x19 ;  /* 0x0000000416187c11 */ /* 0x000fe4000f8fc8ff */
[----:B------:R-:W-:Y:S02]  /*0450*/  LEA.HI R22, R32, UR4, RZ, 0x1c ;  /* 0x0000000420167c11 */ /* 0x000fe4000f8fe0ff */
[----:B------:R-:W-:Y:S01]  /*0460*/  IADD3 R23, PT, PT, R76, UR4, RZ ;  /* 0x000000044c177c10 */ /* 0x000fe2000fffe0ff */
[--C-:B-1----:R-:W-:Y:S02]  /*0470*/  IMAD R24, R24, UR6, R25.reuse ;  /* 0x0000000618187c24 */ /* 0x102fe4000f8e0219 */
[----:B------:R-:W-:Y:S02]  /*0480*/  IMAD R25, R22, UR6, R25 ;  /* 0x0000000616197c24 */ /* 0x000fe4000f8e0219 */
[----:B--2---:R-:W-:Y:S01]  /*0490*/  IMAD.WIDE R20, R23, 0x4, R20 ;  /* 0x0000000417147825 */ /* 0x004fe200078e0214 */
[----:B------:R-:W-:-:S03]  /*04a0*/  IADD3 R27, PT, PT, R24, 0x4, RZ ;  /* 0x00000004181b7810 */ /* 0x000fc60007ffe0ff */
[--C-:B----4-:R-:W-:Y:S02]  /*04b0*/  IMAD.WIDE R24, R25, 0x4, R28.reuse ;  /* 0x0000000419187825 */ /* 0x110fe400078e021c */
[----:B0-----:R-:W2:Y:S02]  /*04c0*/  LDG.E.128 R20, desc[UR8][R20.64] ;  /* 0x0000000814147981 */ /* 0x001ea4000c1e1d00 */
[----:B------:R-:W-:Y:S02]  /*04d0*/  IMAD.WIDE R28, R27, 0x4, R28 ;  /* 0x000000041b1c7825 */ /* 0x000fe400078e021c */
[----:B------:R-:W3:Y:S04]  /*04e0*/  LDG.E.128 R24, desc[UR8][R24.64] ;  /* 0x0000000818187981 */ /* 0x000ee8000c1e1d00 */
[----:B------:R-:W4:Y:S01]  /*04f0*/  LDG.E.128 R28, desc[UR8][R28.64] ;  /* 0x000000081c1c7981 */ /* 0x000f22000c1e1d00 */
[----:B------:R-:W0:Y:S01]  /*0500*/  S2UR UR7, SR_CgaCtaId ;  /* 0x00000000000779c3 */ /* 0x000e220000008800 */
[----:B------:R-:W-:Y:S01]  /*0510*/  SHF.L.U32 R33, R32, 0x8, RZ ;  /* 0x0000000820217819 */ /* 0x000fe200000006ff */
[----:B------:R-:W-:Y:S01]  /*0520*/  UMOV UR6, 0x400 ;  /* 0x0000040000067882 */ /* 0x000fe20000000000 */
[----:B------:R-:W-:Y:S01]  /*0530*/  SHF.L.U32 R35, R0, 0x5, RZ ;  /* 0x0000000500237819 */ /* 0x000fe200000006ff */
[----:B------:R-:W-:Y:S01]  /*0540*/  UIADD3 UR4, UPT, UPT, UR4, 0x8, URZ ;  /* 0x0000000804047890 */ /* 0x000fe2000fffe0ff */
[----:B------:R-:W-:-:S02]  /*0550*/  LOP3.LUT R33, R33, 0x100, RZ, 0xc0, !PT ;  /* 0x0000010021217812 */ /* 0x000fc400078ec0ff */
[----:B------:R-:W-:Y:S02]  /*0560*/  LOP3.LUT R35, R35, 0x7f80, RZ, 0xc0, !PT ;  /* 0x00007f8023237812 */ /* 0x000fe400078ec0ff */
[C---:B------:R-:W-:Y:S02]  /*0570*/  LEA.HI R33, R32.reuse, R33, RZ, 0x1f ;  /* 0x0000002120217211 */ /* 0x040fe400078ff8ff */
[----:B------:R-:W-:Y:S02]  /*0580*/  SHF.L.U32 R32, R32, 0x5, RZ ;  /* 0x0000000520207819 */ /* 0x000fe400000006ff */
[----:B------:R-:W-:Y:S02]  /*0590*/  MOV R80, R78 ;  /* 0x0000004e00507202 */ /* 0x000fe40000000f00 */
[C---:B------:R-:W-:Y:S02]  /*05a0*/  IADD3 R34, PT, PT, R32.reuse, 0x10, RZ ;  /* 0x0000001020227810 */ /* 0x040fe40007ffe0ff */
[----:B------:R-:W-:-:S02]  /*05b0*/  LOP3.LUT R32, R32, 0x7ffffe0, RZ, 0xc0, !PT ;  /* 0x07ffffe020207812 */ /* 0x000fc400078ec0ff */
[----:B------:R-:W-:Y:S01]  /*05c0*/  LOP3.LUT R34, R34, 0x7fffff0, RZ, 0xc0, !PT ;  /* 0x07fffff022227812 */ /* 0x000fe200078ec0ff */
[----:B0-----:R-:W-:Y:S01]  /*05d0*/  ULEA UR6, UR7, UR6, 0x18 ;  /* 0x0000000607067291 */ /* 0x001fe2000f8ec0ff */
[----:B------:R-:W0:Y:S05]  /*05e0*/  LDCU UR7, c[0x0][0x39c] ;  /* 0x00007380ff0777ac */ /* 0x000e2a0008000800 */
[----:B------:R-:W-:Y:S01]  /*05f0*/  LEA R33, R33, UR6, 0x2 ;  /* 0x0000000621217c11 */ /* 0x000fe2000f8e10ff */
[----:B0-----:R-:W-:-:S04]  /*0600*/  UISETP.GE.AND UP1, UPT, UR4, UR7, UPT ;  /* 0x000000070400728c */ /* 0x001fc8000bf26270 */
[----:B--2---:R0:W-:Y:S04]  /*0610*/  STS [R33], R20 ;  /* 0x0000001421007388 */ /* 0x0041e80000000800 */
[----:B------:R1:W-:Y:S04]  /*0620*/  STS [R33+0x100], R21 ;  /* 0x0001001521007388 */ /* 0x0003e80000000800 */
[----:B------:R1:W-:Y:S01]  /*0630*/  STS [R33+0x200], R22 ;  /* 0x0002001621007388 */ /* 0x0003e20000000800 */
[----:B0-----:R-:W-:-:S03]  /*0640*/  LOP3.LUT R20, R0, 0x3, RZ, 0xc0, !PT ;  /* 0x0000000300147812 */ /* 0x001fc600078ec0ff */
[----:B------:R1:W-:Y:S01]  /*0650*/  STS [R33+0x300], R23 ;  /* 0x0003001721007388 */ /* 0x0003e20000000800 */
[----:B------:R-:W-:-:S03]  /*0660*/  LEA R20, R20, R35, 0x5 ;  /* 0x0000002314147211 */ /* 0x000fc600078e28ff */
[----:B---3--:R1:W-:Y:S01]  /*0670*/  STS.128 [R32+UR5], R24 ;  /* 0x0000001820007988 */ /* 0x0083e20008000c05 */
[----:B------:R-:W-:Y:S01]  /*0680*/  IADD3 R82, PT, PT, R20, UR6, RZ ;  /* 0x0000000614527c10 */ /* 0x000fe2000fffe0ff */
[----:B------:R-:W-:Y:S02]  /*0690*/  UMOV UR6, 0x10 ;  /* 0x0000001000067882 */ /* 0x000fe40000000000 */
[----:B----4-:R1:W-:Y:S01]  /*06a0*/  STS.128 [R34+UR5], R28 ;  /* 0x0000001c22007988 */ /* 0x0103e20008000c05 */
[----:B------:R-:W-:Y:S06]  /*06b0*/  BAR.SYNC.DEFER_BLOCKING 0x0 ;  /* 0x0000000000007b1d */ /* 0x000fec0000010000 */
.L_x_1:
[----:B-1----:R-:W-:Y:S04]  /*06c0*/  LDS.128 R20, [R82+UR6+-0x10] ;  /* 0xfffff00652147984 */ /* 0x002fe80008000c00 */
[----:B------:R-:W0:Y:S04]  /*06d0*/  LDS.128 R24, [R80+-0x10] ;  /* 0xfffff00050187984 */ /* 0x000e280000000c00 */
[----:B------:R-:W1:Y:S01]  /*06e0*/  LDS.128 R28, [R82+UR6] ;  /* 0x00000006521c7984 */ /* 0x000e620008000c00 */
[----:B------:R-:W-:-:S03]  /*06f0*/  UIADD3 UR6, UPT, UPT, UR6, 0x100, URZ ;  /* 0x0000010006067890 */ /* 0x000fc6000fffe0ff */
[----:B------:R2:W3:Y:S01]  /*0700*/  LDS.128 R32, [R80] ;  /* 0x0000000050207984 */ /* 0x0004e20000000c00 */
[----:B------:R-:W-:Y:S01]  /*0710*/  UISETP.NE.AND UP0, UPT, UR6, 0x810, UPT ;  /* 0x000008100600788c */ /* 0x000fe2000bf05270 */
[----:B--2---:R-:W-:Y:S01]  /*0720*/  IADD3 R80, PT, PT, R80, 0x200, RZ ;  /* 0x0000020050507810 */ /* 0x004fe20007ffe0ff */
[----:B0-----:R-:W-:Y:S01]  /*0730*/  FFMA R71, R20, R24, R71 ;  /* 0x0000001814477223 */ /* 0x001fe20000000047 */
[C---:B------:R-:W-:Y:S01]  /*0740*/  FFMA R59, R24.reuse, R21, R59 ;  /* 0x00000015183b7223 */ /* 0x040fe2000000003b */
[C---:B------:R-:W-:Y:S01]  /*0750*/  FFMA R53, R24.reuse, R22, R53 ;  /* 0x0000001618357223 */ /* 0x040fe20000000035 */
[----:B------:R-:W-:Y:S01]  /*0760*/  FFMA R44, R24, R23, R44 ;  /* 0x00000017182c7223 */ /* 0x000fe2000000002c */
[----:B-1----:R-:W-:Y:S01]  /*0770*/  FFMA R19, R28, R24, R19 ;  /* 0x000000181c137223 */ /* 0x002fe20000000013 */
[C---:B------:R-:W-:Y:S01]  /*0780*/  FFMA R12, R24.reuse, R29, R12 ;  /* 0x0000001d180c7223 */ /* 0x040fe2000000000c */
[C---:B------:R-:W-:Y:S01]  /*0790*/  FFMA R3, R24.reuse, R30, R3 ;  /* 0x0000001e18037223 */ /* 0x040fe20000000003 */
[----:B------:R-:W-:Y:S01]  /*07a0*/  FFMA R64, R24, R31, R64 ;  /* 0x0000001f18407223 */ /* 0x000fe20000000040 */
[-C--:B------:R-:W-:Y:S01]  /*07b0*/  FFMA R69, R20, R25.reuse, R69 ;  /* 0x0000001914457223 */ /* 0x080fe20000000045 */
[-C--:B------:R-:W-:Y:S01]  /*07c0*/  FFMA R56, R21, R25.reuse, R56 ;  /* 0x0000001915387223 */ /* 0x080fe20000000038 */
[-C--:B------:R-:W-:Y:S01]  /*07d0*/  FFMA R51, R22, R25.reuse, R51 ;  /* 0x0000001916337223 */ /* 0x080fe20000000033 */
[-C--:B------:R-:W-:Y:S01]  /*07e0*/  FFMA R42, R23, R25.reuse, R42 ;  /* 0x00000019172a7223 */ /* 0x080fe2000000002a */
[-C--:B------:R-:W-:Y:S01]  /*07f0*/  FFMA R17, R28, R25.reuse, R17 ;  /* 0x000000191c117223 */ /* 0x080fe20000000011 */
[-C--:B------:R-:W-:Y:S01]  /*0800*/  FFMA R10, R29, R25.reuse, R10 ;  /* 0x000000191d0a7223 */ /* 0x080fe2000000000a */
[-C--:B------:R-:W-:Y:S01]  /*0810*/  FFMA R85, R30, R25.reuse, R85 ;  /* 0x000000191e557223 */ /* 0x080fe20000000055 */
        /* <DEDUP_REMOVED lines=17> */
[C---:B---3--:R-:W-:Y:S01]  /*0930*/  FFMA R63, R20.reuse, R32, R63 ;  /* 0x00000020143f7223 */ /* 0x048fe2000000003f */
[C---:B------:R-:W-:Y:S01]  /*0940*/  FFMA R60, R20.reuse, R33, R60 ;  /* 0x00000021143c7223 */ /* 0x040fe2000000003c */
[CC--:B------:R-:W-:Y:S01]  /*0950*/  FFMA R61, R20.reuse, R34.reuse, R61 ;  /* 0x00000022143d7223 */ /* 0x0c0fe2000000003d */
[----:B------:R-:W-:Y:S01]  /*0960*/  FFMA R58, R20, R35, R58 ;  /* 0x00000023143a7223 */ /* 0x000fe2000000003a */
[C---:B------:R-:W-:Y:S01]  /*0970*/  FFMA R57, R32.reuse, R21, R57 ;  /* 0x0000001520397223 */ /* 0x040fe20000000039 */
[C---:B------:R-:W-:Y:S01]  /*0980*/  FFMA R50, R21.reuse, R33, R50 ;  /* 0x0000002115327223 */ /* 0x040fe20000000032 */
[C---:B------:R-:W-:Y:S01]  /*0990*/  FFMA R55, R21.reuse, R34, R55 ;  /* 0x0000002215377223 */ /* 0x040fe20000000037 */
[----:B------:R-:W-:Y:S01]  /*09a0*/  FFMA R48, R21, R35, R48 ;  /* 0x0000002315307223 */ /* 0x000fe20000000030 */
[----:B------:R-:W-:Y:S01]  /*09b0*/  FFMA R45, R32, R22, R45 ;  /* 0x00000016202d7223 */ /* 0x000fe2000000002d */
[C---:B------:R-:W-:Y:S01]  /*09c0*/  FFMA R43, R22.reuse, R33, R43 ;  /* 0x00000021162b7223 */ /* 0x040fe2000000002b */
[CC--:B------:R-:W-:Y:S01]  /*09d0*/  FFMA R41, R22.reuse, R34.reuse, R41 ;  /* 0x0000002216297223 */ /* 0x0c0fe20000000029 */
[----:B------:R-:W-:Y:S01]  /*09e0*/  FFMA R46, R22, R35, R46 ;  /* 0x00000023162e7223 */ /* 0x000fe2000000002e */
[----:B------:R-:W-:Y:S01]  /*09f0*/  FFMA R39, R32, R23, R39 ;  /* 0x0000001720277223 */ /* 0x000fe20000000027 */
[C---:B------:R-:W-:Y:S01]  /*0a00*/  FFMA R36, R23.reuse, R33, R36 ;  /* 0x0000002117247223 */ /* 0x040fe20000000024 */
[C---:B------:R-:W-:Y:S01]  /*0a10*/  FFMA R37, R23.reuse, R34, R37 ;  /* 0x0000002217257223 */ /* 0x040fe20000000025 */
[----:B------:R-:W-:Y:S01]  /*0a20*/  FFMA R18, R23, R35, R18 ;  /* 0x0000002317127223 */ /* 0x000fe20000000012 */
[C---:B------:R-:W-:Y:S01]  /*0a30*/  FFMA R11, R28.reuse, R32, R11 ;  /* 0x000000201c0b7223 */ /* 0x040fe2000000000b */
        /* <DEDUP_REMOVED lines=15> */
[----:B------:R-:W-:Y:S06]  /*0b30*/  BRA.U UP0, `(.L_x_1) ;  /* 0xfffffff900e07547 */ /* 0x000fec000b83ffff */
[----:B------:R-:W-:Y:S06]  /*0b40*/  BAR.SYNC.DEFER_BLOCKING 0x0 ;  /* 0x0000000000007b1d */ /* 0x000fec0000010000 */
[----:B------:R-:W-:Y:S05]  /*0b50*/  BRA.U !UP1, `(.L_x_2) ;  /* 0xfffffff909107547 */ /* 0x000fea000b83ffff */
.L_x_0:
[----:B------:R-:W1:Y:S01]  /*0b60*/  S2R R22, SR_TID.X ;  /* 0x0000000000167919 */ /* 0x000e620000002100 */
[----:B------:R-:W2:Y:S01]  /*0b70*/  LDC R25, c[0x0][0x3a0] ;  /* 0x0000e800ff197b82 */ /* 0x000ea20000000800 */
[----:B------:R-:W-:Y:S01]  /*0b80*/  SHF.L.U32 R0, R0, 0x3, RZ ;  /* 0x0000000300007819 */ /* 0x000fe200000006ff */
[----:B------:R-:W3:Y:S03]  /*0b90*/  S2R R27, SR_CTAID.Y ;  /* 0x00000000001b7919 */ /* 0x000ee60000002600 */
[C---:B------:R-:W-:Y:S01]  /*0ba0*/  LOP3.LUT R24, R0.reuse, 0x1fe0, RZ, 0xc0, !PT ;  /* 0x00001fe000187812 */ /* 0x040fe200078ec0ff */
[----:B------:R-:W4:Y:S02]  /*0bb0*/  S2R R26, SR_CTAID.X ;  /* 0x00000000001a7919 */ /* 0x000f240000002500 */
[----:B------:R-:W5:Y:S01]  /*0bc0*/  LDC.64 R20, c[0x0][0x390] ;  /* 0x0000e400ff147b82 */ /* 0x000f620000000a00 */
[----:B------:R-:W-:-:S02]  /*0bd0*/  LOP3.LUT R0, R0, 0x18, RZ, 0xc0, !PT ;  /* 0x0000001800007812 */ /* 0x000fc400078ec0ff */
[----:B-1----:R-:W-:-:S04]  /*0be0*/  SHF.L.U32 R22, R22, 0x3, RZ ;  /* 0x0000000316167819 */ /* 0x002fc800000006ff */
[----:B------:R-:W-:Y:S02]  /*0bf0*/  LOP3.LUT R23, R22, 0x1fc0, RZ, 0xc0, !PT ;  /* 0x00001fc016177812 */ /* 0x000fe400078ec0ff */
[----:B---3--:R-:W-:Y:S02]  /*0c00*/  LEA R27, R27, R24, 0x6 ;  /* 0x000000181b1b7211 */ /* 0x008fe400078e30ff */
[----:B----4-:R-:W-:Y:S02]  /*0c10*/  LEA R23, R26, R23, 0x7 ;  /* 0x000000171a177211 */ /* 0x010fe400078e38ff */
[----:B------:R-:W-:Y:S02]  /*0c20*/  LOP3.LUT R22, R22, 0x38, RZ, 0xc0, !PT ;  /* 0x0000003816167812 */ /* 0x000fe400078ec0ff */
[----:B------:R-:W-:Y:S02]  /*0c30*/  IADD3 R0, PT, PT, R0, R27, RZ ;  /* 0x0000001b00007210 */ /* 0x000fe40007ffe0ff */
[----:B------:R-:W-:-:S05]  /*0c40*/  IADD3 R22, PT, PT, R22, R23, RZ ;  /* 0x0000001716167210 */ /* 0x000fca0007ffe0ff */
[----:B--2---:R-:W-:-:S04]  /*0c50*/  IMAD R23, R0, R25, R22 ;  /* 0x0000001900177224 */ /* 0x004fc800078e0216 */
[----:B-----5:R-:W-:-:S05]  /*0c60*/  IMAD.WIDE R20, R23, 0x4, R20 ;  /* 0x0000000417147825 */ /* 0x020fca00078e0214 */
[----:B0-----:R-:W-:Y:S01]  /*0c70*/  STG.E desc[UR8][R20.64], R71 ;  /* 0x0000004714007986 */ /* 0x001fe2000c101908 */
[----:B------:R-:W-:-:S03]  /*0c80*/  IMAD.WIDE R22, R25, 0x4, R20 ;  /* 0x0000000419167825 */ /* 0x000fc600078e0214 */
[----:B------:R-:W-:Y:S01]  /*0c90*/  STG.E desc[UR8][R20.64+0x4], R69 ;  /* 0x0000044514007986 */ /* 0x000fe2000c101908 */
[----:B------:R-:W-:-:S03]  /*0ca0*/  IMAD.WIDE R34, R25, 0x4, R22 ;  /* 0x0000000419227825 */ /* 0x000fc600078e0216 */
[----:B------:R-:W-:Y:S04]  /*0cb0*/  STG.E desc[UR8][R20.64+0x8], R67 ;  /* 0x0000084314007986 */ /* 0x000fe8000c101908 */
[----:B------:R-:W-:Y:S01]  /*0cc0*/  STG.E desc[UR8][R20.64+0xc], R65 ;  /* 0x00000c4114007986 */ /* 0x000fe2000c101908 */
        /* <DEDUP_REMOVED lines=11> */
[----:B------:R-:W-:Y:S04]  /*0d80*/  STG.E desc[UR8][R22.64+0x8], R54 ;  /* 0x0000083616007986 */ /* 0x000fe8000c101908 */
        /* <DEDUP_REMOVED lines=108> */
[----:B------:R-:W-:Y:S01]  /*1450*/  STG.E desc[UR8][R26.64+0x3c], R74 ;  /* 0x00003c4a1a007986 */ /* 0x000fe2000c101908 */
[----:B------:R-:W-:Y:S05]  /*1460*/  EXIT ;  /* 0x000000000000794d */ /* 0x000fea0003800000 */
.L_x_3:
[----:B------:R-:W-:-:S00]  /*1470*/  BRA `(.L_x_3) ;  /* 0xfffffffc00fc7947 */ /* 0x000fc0000383ffff */
[----:B------:R-:W-:-:S00]  /*1480*/  NOP ;  /* 0x0000000000007918 */ /* 0x000fc00000000000 */
[----:B------:R-:W-:-:S00]  /*1490*/  NOP ;  /* 0x0000000000007918 */ /* 0x000fc00000000000 */
[----:B------:R-:W-:-:S00]  /*14a0*/  NOP ;  /* 0x0000000000007918 */ /* 0x000fc00000000000 */
[----:B------:R-:W-:-:S00]  /*14b0*/  NOP ;  /* 0x0000000000007918 */ /* 0x000fc00000000000 */
[----:B------:R-:W-:-:S00]  /*14c0*/  NOP ;  /* 0x0000000000007918 */ /* 0x000fc00000000000 */
[----:B------:R-:W-:-:S00]  /*14d0*/  NOP ;  /* 0x0000000000007918 */ /* 0x000fc00000000000 */
[----:B------:R-:W-:-:S00]  /*14e0*/  NOP ;  /* 0x0000000000007918 */ /* 0x000fc00000000000 */
[----:B------:R-:W-:-:S00]  /*14f0*/  NOP ;  /* 0x0000000000007918 */ /* 0x000fc00000000000 */
.L_x_4:


//--------------------- .nv.shared._Z21matrix_multiplicationPKfS0_Pfiii --------------------------
	.section	.nv.shared._Z21matrix_multiplicationPKfS0_Pfiii,"aw",@nobits
	.sectionflags	@""
	.align	4
.nv.shared._Z21matrix_multiplicationPKfS0_Pfiii:
	.zero		7168


//--------------------- .nv.shared.reserved.0     --------------------------
	.section	.nv.shared.reserved.0,"aw",@nobits
	.weak		__nv_reservedSMEM_offset_0_alias
	.size		__nv_reservedSMEM_offset_0_alias, 0, 64
	.other		__nv_reservedSMEM_offset_0_alias,@"STO_CUDA_RESERVED_SHARED STV_DEFAULT"
__nv_reservedSMEM_offset_0_alias:
	.zero		0
	.zero		64


//--------------------- .nv.constant0._Z21matrix_multiplicationPKfS0_Pfiii --------------------------
	.section	.nv.constant0._Z21matrix_multiplicationPKfS0_Pfiii,"a",@progbits
	.sectionflags	@""
	.align	4
.nv.constant0._Z21matrix_multiplicationPKfS0_Pfiii:
	.zero		932


//--------------------- SYMBOLS --------------------------

	.type		.nv.reservedSmem.offset0,@object
	.size		.nv.reservedSmem.offset0,0x4
	.type		.nv.reservedSmem.cap,@object
	.size		.nv.reservedSmem.cap,0x4
